//
// Generated by NVIDIA NVVM Compiler
//
// Compiler Build ID: CL-36424714
// Cuda compilation tools, release 13.0, V13.0.88
// Based on NVVM 20.0.0
//

.version 9.0
.target sm_100
.address_size 64

	// .globl	_Z16wmma_test_kernelv
// _ZZ16wmma_test_kernelvE4SMEM has been demoted

.visible .entry _Z16wmma_test_kernelv()
{
	.reg .b16 	%rs<2>;
	.reg .b32 	%r<428>;
	.reg .b32 	%f<2>;
	// demoted variable
	.shared .align 2 .b8 _ZZ16wmma_test_kernelvE4SMEM[16384];
	mov.u32 	%r1, %tid.y;
	shl.b32 	%r2, %r1, 10;
	shl.b32 	%r3, %r1, 4;
	add.s32 	%r4, %r2, %r3;
	shl.b32 	%r5, %r4, 1;
	mov.u32 	%r6, _ZZ16wmma_test_kernelvE4SMEM;
	add.s32 	%r7, %r6, %r5;
	mov.f32 	%f1, 0f00000000;
	// begin inline asm
	{  cvt.rn.f16.f32 %rs1, %f1;}

	// end inline asm
	add.s32 	%r8, %r7, 512;
	mov.b32 	%r9, {%rs1, %rs1};
	mov.b32 	%r10, 16;
	wmma.load.a.sync.aligned.row.m16n16k16.shared.f16 	{%r11, %r12, %r13, %r14, %r15, %r16, %r17, %r18}, [%r7], %r10;
	wmma.load.b.sync.aligned.col.m16n16k16.shared.f16 	{%r19, %r20, %r21, %r22, %r23, %r24, %r25, %r26}, [%r8], %r10;
	wmma.mma.sync.aligned.row.col.m16n16k16.f16.f16 {%r27, %r28, %r29, %r30}, {%r11, %r12, %r13, %r14, %r15, %r16, %r17, %r18}, {%r19, %r20, %r21, %r22, %r23, %r24, %r25, %r26}, {%r9, %r9, %r9, %r9};
	wmma.mma.sync.aligned.row.col.m16n16k16.f16.f16 {%r31, %r32, %r33, %r34}, {%r11, %r12, %r13, %r14, %r15, %r16, %r17, %r18}, {%r19, %r20, %r21, %r22, %r23, %r24, %r25, %r26}, {%r27, %r28, %r29, %r30};
	wmma.mma.sync.aligned.row.col.m16n16k16.f16.f16 {%r35, %r36, %r37, %r38}, {%r11, %r12, %r13, %r14, %r15, %r16, %r17, %r18}, {%r19, %r20, %r21, %r22, %r23, %r24, %r25, %r26}, {%r31, %r32, %r33, %r34};
	wmma.mma.sync.aligned.row.col.m16n16k16.f16.f16 {%r39, %r40, %r41, %r42}, {%r11, %r12, %r13, %r14, %r15, %r16, %r17, %r18}, {%r19, %r20, %r21, %r22, %r23, %r24, %r25, %r26}, {%r35, %r36, %r37, %r38};
	wmma.mma.sync.aligned.row.col.m16n16k16.f16.f16 {%r43, %r44, %r45, %r46}, {%r11, %r12, %r13, %r14, %r15, %r16, %r17, %r18}, {%r19, %r20, %r21, %r22, %r23, %r24, %r25, %r26}, {%r39, %r40, %r41, %r42};
	wmma.mma.sync.aligned.row.col.m16n16k16.f16.f16 {%r47, %r48, %r49, %r50}, {%r11, %r12, %r13, %r14, %r15, %r16, %r17, %r18}, {%r19, %r20, %r21, %r22, %r23, %r24, %r25, %r26}, {%r43, %r44, %r45, %r46};
	wmma.mma.sync.aligned.row.col.m16n16k16.f16.f16 {%r51, %r52, %r53, %r54}, {%r11, %r12, %r13, %r14, %r15, %r16, %r17, %r18}, {%r19, %r20, %r21, %r22, %r23, %r24, %r25, %r26}, {%r47, %r48, %r49, %r50};
	wmma.mma.sync.aligned.row.col.m16n16k16.f16.f16 {%r55, %r56, %r57, %r58}, {%r11, %r12, %r13, %r14, %r15, %r16, %r17, %r18}, {%r19, %r20, %r21, %r22, %r23, %r24, %r25, %r26}, {%r51, %r52, %r53, %r54};
	wmma.mma.sync.aligned.row.col.m16n16k16.f16.f16 {%r59, %r60, %r61, %r62}, {%r11, %r12, %r13, %r14, %r15, %r16, %r17, %r18}, {%r19, %r20, %r21, %r22, %r23, %r24, %r25, %r26}, {%r55, %r56, %r57, %r58};
	wmma.mma.sync.aligned.row.col.m16n16k16.f16.f16 {%r63, %r64, %r65, %r66}, {%r11, %r12, %r13, %r14, %r15, %r16, %r17, %r18}, {%r19, %r20, %r21, %r22, %r23, %r24, %r25, %r26}, {%r59, %r60, %r61, %r62};
	wmma.mma.sync.aligned.row.col.m16n16k16.f16.f16 {%r67, %r68, %r69, %r70}, {%r11, %r12, %r13, %r14, %r15, %r16, %r17, %r18}, {%r19, %r20, %r21, %r22, %r23, %r24, %r25, %r26}, {%r63, %r64, %r65, %r66};
	wmma.mma.sync.aligned.row.col.m16n16k16.f16.f16 {%r71, %r72, %r73, %r74}, {%r11, %r12, %r13, %r14, %r15, %r16, %r17, %r18}, {%r19, %r20, %r21, %r22, %r23, %r24, %r25, %r26}, {%r67, %r68, %r69, %r70};
	wmma.mma.sync.aligned.row.col.m16n16k16.f16.f16 {%r75, %r76, %r77, %r78}, {%r11, %r12, %r13, %r14, %r15, %r16, %r17, %r18}, {%r19, %r20, %r21, %r22, %r23, %r24, %r25, %r26}, {%r71, %r72, %r73, %r74};
	wmma.mma.sync.aligned.row.col.m16n16k16.f16.f16 {%r79, %r80, %r81, %r82}, {%r11, %r12, %r13, %r14, %r15, %r16, %r17, %r18}, {%r19, %r20, %r21, %r22, %r23, %r24, %r25, %r26}, {%r75, %r76, %r77, %r78};
	wmma.mma.sync.aligned.row.col.m16n16k16.f16.f16 {%r83, %r84, %r85, %r86}, {%r11, %r12, %r13, %r14, %r15, %r16, %r17, %r18}, {%r19, %r20, %r21, %r22, %r23, %r24, %r25, %r26}, {%r79, %r80, %r81, %r82};
	wmma.mma.sync.aligned.row.col.m16n16k16.f16.f16 {%r87, %r88, %r89, %r90}, {%r11, %r12, %r13, %r14, %r15, %r16, %r17, %r18}, {%r19, %r20, %r21, %r22, %r23, %r24, %r25, %r26}, {%r83, %r84, %r85, %r86};
	wmma.mma.sync.aligned.row.col.m16n16k16.f16.f16 {%r91, %r92, %r93, %r94}, {%r11, %r12, %r13, %r14, %r15, %r16, %r17, %r18}, {%r19, %r20, %r21, %r22, %r23, %r24, %r25, %r26}, {%r87, %r88, %r89, %r90};
	wmma.mma.sync.aligned.row.col.m16n16k16.f16.f16 {%r95, %r96, %r97, %r98}, {%r11, %r12, %r13, %r14, %r15, %r16, %r17, %r18}, {%r19, %r20, %r21, %r22, %r23, %r24, %r25, %r26}, {%r91, %r92, %r93, %r94};
	wmma.mma.sync.aligned.row.col.m16n16k16.f16.f16 {%r99, %r100, %r101, %r102}, {%r11, %r12, %r13, %r14, %r15, %r16, %r17, %r18}, {%r19, %r20, %r21, %r22, %r23, %r24, %r25, %r26}, {%r95, %r96, %r97, %r98};
	wmma.mma.sync.aligned.row.col.m16n16k16.f16.f16 {%r103, %r104, %r105, %r106}, {%r11, %r12, %r13, %r14, %r15, %r16, %r17, %r18}, {%r19, %r20, %r21, %r22, %r23, %r24, %r25, %r26}, {%r99, %r100, %r101, %r102};
	wmma.mma.sync.aligned.row.col.m16n16k16.f16.f16 {%r107, %r108, %r109, %r110}, {%r11, %r12, %r13, %r14, %r15, %r16, %r17, %r18}, {%r19, %r20, %r21, %r22, %r23, %r24, %r25, %r26}, {%r103, %r104, %r105, %r106};
	wmma.mma.sync.aligned.row.col.m16n16k16.f16.f16 {%r111, %r112, %r113, %r114}, {%r11, %r12, %r13, %r14, %r15, %r16, %r17, %r18}, {%r19, %r20, %r21, %r22, %r23, %r24, %r25, %r26}, {%r107, %r108, %r109, %r110};
	wmma.mma.sync.aligned.row.col.m16n16k16.f16.f16 {%r115, %r116, %r117, %r118}, {%r11, %r12, %r13, %r14, %r15, %r16, %r17, %r18}, {%r19, %r20, %r21, %r22, %r23, %r24, %r25, %r26}, {%r111, %r112, %r113, %r114};
	wmma.mma.sync.aligned.row.col.m16n16k16.f16.f16 {%r119, %r120, %r121, %r122}, {%r11, %r12, %r13, %r14, %r15, %r16, %r17, %r18}, {%r19, %r20, %r21, %r22, %r23, %r24, %r25, %r26}, {%r115, %r116, %r117, %r118};
	wmma.mma.sync.aligned.row.col.m16n16k16.f16.f16 {%r123, %r124, %r125, %r126}, {%r11, %r12, %r13, %r14, %r15, %r16, %r17, %r18}, {%r19, %r20, %r21, %r22, %r23, %r24, %r25, %r26}, {%r119, %r120, %r121, %r122};
	wmma.mma.sync.aligned.row.col.m16n16k16.f16.f16 {%r127, %r128, %r129, %r130}, {%r11, %r12, %r13, %r14, %r15, %r16, %r17, %r18}, {%r19, %r20, %r21, %r22, %r23, %r24, %r25, %r26}, {%r123, %r124, %r125, %r126};
	wmma.mma.sync.aligned.row.col.m16n16k16.f16.f16 {%r131, %r132, %r133, %r134}, {%r11, %r12, %r13, %r14, %r15, %r16, %r17, %r18}, {%r19, %r20, %r21, %r22, %r23, %r24, %r25, %r26}, {%r127, %r128, %r129, %r130};
	wmma.mma.sync.aligned.row.col.m16n16k16.f16.f16 {%r135, %r136, %r137, %r138}, {%r11, %r12, %r13, %r14, %r15, %r16, %r17, %r18}, {%r19, %r20, %r21, %r22, %r23, %r24, %r25, %r26}, {%r131, %r132, %r133, %r134};
	wmma.mma.sync.aligned.row.col.m16n16k16.f16.f16 {%r139, %r140, %r141, %r142}, {%r11, %r12, %r13, %r14, %r15, %r16, %r17, %r18}, {%r19, %r20, %r21, %r22, %r23, %r24, %r25, %r26}, {%r135, %r136, %r137, %r138};
	wmma.mma.sync.aligned.row.col.m16n16k16.f16.f16 {%r143, %r144, %r145, %r146}, {%r11, %r12, %r13, %r14, %r15, %r16, %r17, %r18}, {%r19, %r20, %r21, %r22, %r23, %r24, %r25, %r26}, {%r139, %r140, %r141, %r142};
	wmma.mma.sync.aligned.row.col.m16n16k16.f16.f16 {%r147, %r148, %r149, %r150}, {%r11, %r12, %r13, %r14, %r15, %r16, %r17, %r18}, {%r19, %r20, %r21, %r22, %r23, %r24, %r25, %r26}, {%r143, %r144, %r145, %r146};
	wmma.mma.sync.aligned.row.col.m16n16k16.f16.f16 {%r151, %r152, %r153, %r154}, {%r11, %r12, %r13, %r14, %r15, %r16, %r17, %r18}, {%r19, %r20, %r21, %r22, %r23, %r24, %r25, %r26}, {%r147, %r148, %r149, %r150};
	wmma.mma.sync.aligned.row.col.m16n16k16.f16.f16 {%r155, %r156, %r157, %r158}, {%r11, %r12, %r13, %r14, %r15, %r16, %r17, %r18}, {%r19, %r20, %r21, %r22, %r23, %r24, %r25, %r26}, {%r151, %r152, %r153, %r154};
	wmma.mma.sync.aligned.row.col.m16n16k16.f16.f16 {%r159, %r160, %r161, %r162}, {%r11, %r12, %r13, %r14, %r15, %r16, %r17, %r18}, {%r19, %r20, %r21, %r22, %r23, %r24, %r25, %r26}, {%r155, %r156, %r157, %r158};
	wmma.mma.sync.aligned.row.col.m16n16k16.f16.f16 {%r163, %r164, %r165, %r166}, {%r11, %r12, %r13, %r14, %r15, %r16, %r17, %r18}, {%r19, %r20, %r21, %r22, %r23, %r24, %r25, %r26}, {%r159, %r160, %r161, %r162};
	wmma.mma.sync.aligned.row.col.m16n16k16.f16.f16 {%r167, %r168, %r169, %r170}, {%r11, %r12, %r13, %r14, %r15, %r16, %r17, %r18}, {%r19, %r20, %r21, %r22, %r23, %r24, %r25, %r26}, {%r163, %r164, %r165, %r166};
	wmma.mma.sync.aligned.row.col.m16n16k16.f16.f16 {%r171, %r172, %r173, %r174}, {%r11, %r12, %r13, %r14, %r15, %r16, %r17, %r18}, {%r19, %r20, %r21, %r22, %r23, %r24, %r25, %r26}, {%r167, %r168, %r169, %r170};
	wmma.mma.sync.aligned.row.col.m16n16k16.f16.f16 {%r175, %r176, %r177, %r178}, {%r11, %r12, %r13, %r14, %r15, %r16, %r17, %r18}, {%r19, %r20, %r21, %r22, %r23, %r24, %r25, %r26}, {%r171, %r172, %r173, %r174};
	wmma.mma.sync.aligned.row.col.m16n16k16.f16.f16 {%r179, %r180, %r181, %r182}, {%r11, %r12, %r13, %r14, %r15, %r16, %r17, %r18}, {%r19, %r20, %r21, %r22, %r23, %r24, %r25, %r26}, {%r175, %r176, %r177, %r178};
	wmma.mma.sync.aligned.row.col.m16n16k16.f16.f16 {%r183, %r184, %r185, %r186}, {%r11, %r12, %r13, %r14, %r15, %r16, %r17, %r18}, {%r19, %r20, %r21, %r22, %r23, %r24, %r25, %r26}, {%r179, %r180, %r181, %r182};
	wmma.mma.sync.aligned.row.col.m16n16k16.f16.f16 {%r187, %r188, %r189, %r190}, {%r11, %r12, %r13, %r14, %r15, %r16, %r17, %r18}, {%r19, %r20, %r21, %r22, %r23, %r24, %r25, %r26}, {%r183, %r184, %r185, %r186};
	wmma.mma.sync.aligned.row.col.m16n16k16.f16.f16 {%r191, %r192, %r193, %r194}, {%r11, %r12, %r13, %r14, %r15, %r16, %r17, %r18}, {%r19, %r20, %r21, %r22, %r23, %r24, %r25, %r26}, {%r187, %r188, %r189, %r190};
	wmma.mma.sync.aligned.row.col.m16n16k16.f16.f16 {%r195, %r196, %r197, %r198}, {%r11, %r12, %r13, %r14, %r15, %r16, %r17, %r18}, {%r19, %r20, %r21, %r22, %r23, %r24, %r25, %r26}, {%r191, %r192, %r193, %r194};
	wmma.mma.sync.aligned.row.col.m16n16k16.f16.f16 {%r199, %r200, %r201, %r202}, {%r11, %r12, %r13, %r14, %r15, %r16, %r17, %r18}, {%r19, %r20, %r21, %r22, %r23, %r24, %r25, %r26}, {%r195, %r196, %r197, %r198};
	wmma.mma.sync.aligned.row.col.m16n16k16.f16.f16 {%r203, %r204, %r205, %r206}, {%r11, %r12, %r13, %r14, %r15, %r16, %r17, %r18}, {%r19, %r20, %r21, %r22, %r23, %r24, %r25, %r26}, {%r199, %r200, %r201, %r202};
	wmma.mma.sync.aligned.row.col.m16n16k16.f16.f16 {%r207, %r208, %r209, %r210}, {%r11, %r12, %r13, %r14, %r15, %r16, %r17, %r18}, {%r19, %r20, %r21, %r22, %r23, %r24, %r25, %r26}, {%r203, %r204, %r205, %r206};
	wmma.mma.sync.aligned.row.col.m16n16k16.f16.f16 {%r211, %r212, %r213, %r214}, {%r11, %r12, %r13, %r14, %r15, %r16, %r17, %r18}, {%r19, %r20, %r21, %r22, %r23, %r24, %r25, %r26}, {%r207, %r208, %r209, %r210};
	wmma.mma.sync.aligned.row.col.m16n16k16.f16.f16 {%r215, %r216, %r217, %r218}, {%r11, %r12, %r13, %r14, %r15, %r16, %r17, %r18}, {%r19, %r20, %r21, %r22, %r23, %r24, %r25, %r26}, {%r211, %r212, %r213, %r214};
	wmma.mma.sync.aligned.row.col.m16n16k16.f16.f16 {%r219, %r220, %r221, %r222}, {%r11, %r12, %r13, %r14, %r15, %r16, %r17, %r18}, {%r19, %r20, %r21, %r22, %r23, %r24, %r25, %r26}, {%r215, %r216, %r217, %r218};
	wmma.mma.sync.aligned.row.col.m16n16k16.f16.f16 {%r223, %r224, %r225, %r226}, {%r11, %r12, %r13, %r14, %r15, %r16, %r17, %r18}, {%r19, %r20, %r21, %r22, %r23, %r24, %r25, %r26}, {%r219, %r220, %r221, %r222};
	wmma.mma.sync.aligned.row.col.m16n16k16.f16.f16 {%r227, %r228, %r229, %r230}, {%r11, %r12, %r13, %r14, %r15, %r16, %r17, %r18}, {%r19, %r20, %r21, %r22, %r23, %r24, %r25, %r26}, {%r223, %r224, %r225, %r226};
	wmma.mma.sync.aligned.row.col.m16n16k16.f16.f16 {%r231, %r232, %r233, %r234}, {%r11, %r12, %r13, %r14, %r15, %r16, %r17, %r18}, {%r19, %r20, %r21, %r22, %r23, %r24, %r25, %r26}, {%r227, %r228, %r229, %r230};
	wmma.mma.sync.aligned.row.col.m16n16k16.f16.f16 {%r235, %r236, %r237, %r238}, {%r11, %r12, %r13, %r14, %r15, %r16, %r17, %r18}, {%r19, %r20, %r21, %r22, %r23, %r24, %r25, %r26}, {%r231, %r232, %r233, %r234};
	wmma.mma.sync.aligned.row.col.m16n16k16.f16.f16 {%r239, %r240, %r241, %r242}, {%r11, %r12, %r13, %r14, %r15, %r16, %r17, %r18}, {%r19, %r20, %r21, %r22, %r23, %r24, %r25, %r26}, {%r235, %r236, %r237, %r238};
	wmma.mma.sync.aligned.row.col.m16n16k16.f16.f16 {%r243, %r244, %r245, %r246}, {%r11, %r12, %r13, %r14, %r15, %r16, %r17, %r18}, {%r19, %r20, %r21, %r22, %r23, %r24, %r25, %r26}, {%r239, %r240, %r241, %r242};
	wmma.mma.sync.aligned.row.col.m16n16k16.f16.f16 {%r247, %r248, %r249, %r250}, {%r11, %r12, %r13, %r14, %r15, %r16, %r17, %r18}, {%r19, %r20, %r21, %r22, %r23, %r24, %r25, %r26}, {%r243, %r244, %r245, %r246};
	wmma.mma.sync.aligned.row.col.m16n16k16.f16.f16 {%r251, %r252, %r253, %r254}, {%r11, %r12, %r13, %r14, %r15, %r16, %r17, %r18}, {%r19, %r20, %r21, %r22, %r23, %r24, %r25, %r26}, {%r247, %r248, %r249, %r250};
	wmma.mma.sync.aligned.row.col.m16n16k16.f16.f16 {%r255, %r256, %r257, %r258}, {%r11, %r12, %r13, %r14, %r15, %r16, %r17, %r18}, {%r19, %r20, %r21, %r22, %r23, %r24, %r25, %r26}, {%r251, %r252, %r253, %r254};
	wmma.mma.sync.aligned.row.col.m16n16k16.f16.f16 {%r259, %r260, %r261, %r262}, {%r11, %r12, %r13, %r14, %r15, %r16, %r17, %r18}, {%r19, %r20, %r21, %r22, %r23, %r24, %r25, %r26}, {%r255, %r256, %r257, %r258};
	wmma.mma.sync.aligned.row.col.m16n16k16.f16.f16 {%r263, %r264, %r265, %r266}, {%r11, %r12, %r13, %r14, %r15, %r16, %r17, %r18}, {%r19, %r20, %r21, %r22, %r23, %r24, %r25, %r26}, {%r259, %r260, %r261, %r262};
	wmma.mma.sync.aligned.row.col.m16n16k16.f16.f16 {%r267, %r268, %r269, %r270}, {%r11, %r12, %r13, %r14, %r15, %r16, %r17, %r18}, {%r19, %r20, %r21, %r22, %r23, %r24, %r25, %r26}, {%r263, %r264, %r265, %r266};
	wmma.mma.sync.aligned.row.col.m16n16k16.f16.f16 {%r271, %r272, %r273, %r274}, {%r11, %r12, %r13, %r14, %r15, %r16, %r17, %r18}, {%r19, %r20, %r21, %r22, %r23, %r24, %r25, %r26}, {%r267, %r268, %r269, %r270};
	wmma.mma.sync.aligned.row.col.m16n16k16.f16.f16 {%r275, %r276, %r277, %r278}, {%r11, %r12, %r13, %r14, %r15, %r16, %r17, %r18}, {%r19, %r20, %r21, %r22, %r23, %r24, %r25, %r26}, {%r271, %r272, %r273, %r274};
	wmma.mma.sync.aligned.row.col.m16n16k16.f16.f16 {%r279, %r280, %r281, %r282}, {%r11, %r12, %r13, %r14, %r15, %r16, %r17, %r18}, {%r19, %r20, %r21, %r22, %r23, %r24, %r25, %r26}, {%r275, %r276, %r277, %r278};
	wmma.mma.sync.aligned.row.col.m16n16k16.f16.f16 {%r283, %r284, %r285, %r286}, {%r11, %r12, %r13, %r14, %r15, %r16, %r17, %r18}, {%r19, %r20, %r21, %r22, %r23, %r24, %r25, %r26}, {%r279, %r280, %r281, %r282};
	wmma.mma.sync.aligned.row.col.m16n16k16.f16.f16 {%r287, %r288, %r289, %r290}, {%r11, %r12, %r13, %r14, %r15, %r16, %r17, %r18}, {%r19, %r20, %r21, %r22, %r23, %r24, %r25, %r26}, {%r283, %r284, %r285, %r286};
	wmma.mma.sync.aligned.row.col.m16n16k16.f16.f16 {%r291, %r292, %r293, %r294}, {%r11, %r12, %r13, %r14, %r15, %r16, %r17, %r18}, {%r19, %r20, %r21, %r22, %r23, %r24, %r25, %r26}, {%r287, %r288, %r289, %r290};
	wmma.mma.sync.aligned.row.col.m16n16k16.f16.f16 {%r295, %r296, %r297, %r298}, {%r11, %r12, %r13, %r14, %r15, %r16, %r17, %r18}, {%r19, %r20, %r21, %r22, %r23, %r24, %r25, %r26}, {%r291, %r292, %r293, %r294};
	wmma.mma.sync.aligned.row.col.m16n16k16.f16.f16 {%r299, %r300, %r301, %r302}, {%r11, %r12, %r13, %r14, %r15, %r16, %r17, %r18}, {%r19, %r20, %r21, %r22, %r23, %r24, %r25, %r26}, {%r295, %r296, %r297, %r298};
	wmma.mma.sync.aligned.row.col.m16n16k16.f16.f16 {%r303, %r304, %r305, %r306}, {%r11, %r12, %r13, %r14, %r15, %r16, %r17, %r18}, {%r19, %r20, %r21, %r22, %r23, %r24, %r25, %r26}, {%r299, %r300, %r301, %r302};
	wmma.mma.sync.aligned.row.col.m16n16k16.f16.f16 {%r307, %r308, %r309, %r310}, {%r11, %r12, %r13, %r14, %r15, %r16, %r17, %r18}, {%r19, %r20, %r21, %r22, %r23, %r24, %r25, %r26}, {%r303, %r304, %r305, %r306};
	wmma.mma.sync.aligned.row.col.m16n16k16.f16.f16 {%r311, %r312, %r313, %r314}, {%r11, %r12, %r13, %r14, %r15, %r16, %r17, %r18}, {%r19, %r20, %r21, %r22, %r23, %r24, %r25, %r26}, {%r307, %r308, %r309, %r310};
	wmma.mma.sync.aligned.row.col.m16n16k16.f16.f16 {%r315, %r316, %r317, %r318}, {%r11, %r12, %r13, %r14, %r15, %r16, %r17, %r18}, {%r19, %r20, %r21, %r22, %r23, %r24, %r25, %r26}, {%r311, %r312, %r313, %r314};
	wmma.mma.sync.aligned.row.col.m16n16k16.f16.f16 {%r319, %r320, %r321, %r322}, {%r11, %r12, %r13, %r14, %r15, %r16, %r17, %r18}, {%r19, %r20, %r21, %r22, %r23, %r24, %r25, %r26}, {%r315, %r316, %r317, %r318};
	wmma.mma.sync.aligned.row.col.m16n16k16.f16.f16 {%r323, %r324, %r325, %r326}, {%r11, %r12, %r13, %r14, %r15, %r16, %r17, %r18}, {%r19, %r20, %r21, %r22, %r23, %r24, %r25, %r26}, {%r319, %r320, %r321, %r322};
	wmma.mma.sync.aligned.row.col.m16n16k16.f16.f16 {%r327, %r328, %r329, %r330}, {%r11, %r12, %r13, %r14, %r15, %r16, %r17, %r18}, {%r19, %r20, %r21, %r22, %r23, %r24, %r25, %r26}, {%r323, %r324, %r325, %r326};
	wmma.mma.sync.aligned.row.col.m16n16k16.f16.f16 {%r331, %r332, %r333, %r334}, {%r11, %r12, %r13, %r14, %r15, %r16, %r17, %r18}, {%r19, %r20, %r21, %r22, %r23, %r24, %r25, %r26}, {%r327, %r328, %r329, %r330};
	wmma.mma.sync.aligned.row.col.m16n16k16.f16.f16 {%r335, %r336, %r337, %r338}, {%r11, %r12, %r13, %r14, %r15, %r16, %r17, %r18}, {%r19, %r20, %r21, %r22, %r23, %r24, %r25, %r26}, {%r331, %r332, %r333, %r334};
	wmma.mma.sync.aligned.row.col.m16n16k16.f16.f16 {%r339, %r340, %r341, %r342}, {%r11, %r12, %r13, %r14, %r15, %r16, %r17, %r18}, {%r19, %r20, %r21, %r22, %r23, %r24, %r25, %r26}, {%r335, %r336, %r337, %r338};
	wmma.mma.sync.aligned.row.col.m16n16k16.f16.f16 {%r343, %r344, %r345, %r346}, {%r11, %r12, %r13, %r14, %r15, %r16, %r17, %r18}, {%r19, %r20, %r21, %r22, %r23, %r24, %r25, %r26}, {%r339, %r340, %r341, %r342};
	wmma.mma.sync.aligned.row.col.m16n16k16.f16.f16 {%r347, %r348, %r349, %r350}, {%r11, %r12, %r13, %r14, %r15, %r16, %r17, %r18}, {%r19, %r20, %r21, %r22, %r23, %r24, %r25, %r26}, {%r343, %r344, %r345, %r346};
	wmma.mma.sync.aligned.row.col.m16n16k16.f16.f16 {%r351, %r352, %r353, %r354}, {%r11, %r12, %r13, %r14, %r15, %r16, %r17, %r18}, {%r19, %r20, %r21, %r22, %r23, %r24, %r25, %r26}, {%r347, %r348, %r349, %r350};
	wmma.mma.sync.aligned.row.col.m16n16k16.f16.f16 {%r355, %r356, %r357, %r358}, {%r11, %r12, %r13, %r14, %r15, %r16, %r17, %r18}, {%r19, %r20, %r21, %r22, %r23, %r24, %r25, %r26}, {%r351, %r352, %r353, %r354};
	wmma.mma.sync.aligned.row.col.m16n16k16.f16.f16 {%r359, %r360, %r361, %r362}, {%r11, %r12, %r13, %r14, %r15, %r16, %r17, %r18}, {%r19, %r20, %r21, %r22, %r23, %r24, %r25, %r26}, {%r355, %r356, %r357, %r358};
	wmma.mma.sync.aligned.row.col.m16n16k16.f16.f16 {%r363, %r364, %r365, %r366}, {%r11, %r12, %r13, %r14, %r15, %r16, %r17, %r18}, {%r19, %r20, %r21, %r22, %r23, %r24, %r25, %r26}, {%r359, %r360, %r361, %r362};
	wmma.mma.sync.aligned.row.col.m16n16k16.f16.f16 {%r367, %r368, %r369, %r370}, {%r11, %r12, %r13, %r14, %r15, %r16, %r17, %r18}, {%r19, %r20, %r21, %r22, %r23, %r24, %r25, %r26}, {%r363, %r364, %r365, %r366};
	wmma.mma.sync.aligned.row.col.m16n16k16.f16.f16 {%r371, %r372, %r373, %r374}, {%r11, %r12, %r13, %r14, %r15, %r16, %r17, %r18}, {%r19, %r20, %r21, %r22, %r23, %r24, %r25, %r26}, {%r367, %r368, %r369, %r370};
	wmma.mma.sync.aligned.row.col.m16n16k16.f16.f16 {%r375, %r376, %r377, %r378}, {%r11, %r12, %r13, %r14, %r15, %r16, %r17, %r18}, {%r19, %r20, %r21, %r22, %r23, %r24, %r25, %r26}, {%r371, %r372, %r373, %r374};
	wmma.mma.sync.aligned.row.col.m16n16k16.f16.f16 {%r379, %r380, %r381, %r382}, {%r11, %r12, %r13, %r14, %r15, %r16, %r17, %r18}, {%r19, %r20, %r21, %r22, %r23, %r24, %r25, %r26}, {%r375, %r376, %r377, %r378};
	wmma.mma.sync.aligned.row.col.m16n16k16.f16.f16 {%r383, %r384, %r385, %r386}, {%r11, %r12, %r13, %r14, %r15, %r16, %r17, %r18}, {%r19, %r20, %r21, %r22, %r23, %r24, %r25, %r26}, {%r379, %r380, %r381, %r382};
	wmma.mma.sync.aligned.row.col.m16n16k16.f16.f16 {%r387, %r388, %r389, %r390}, {%r11, %r12, %r13, %r14, %r15, %r16, %r17, %r18}, {%r19, %r20, %r21, %r22, %r23, %r24, %r25, %r26}, {%r383, %r384, %r385, %r386};
	wmma.mma.sync.aligned.row.col.m16n16k16.f16.f16 {%r391, %r392, %r393, %r394}, {%r11, %r12, %r13, %r14, %r15, %r16, %r17, %r18}, {%r19, %r20, %r21, %r22, %r23, %r24, %r25, %r26}, {%r387, %r388, %r389, %r390};
	wmma.mma.sync.aligned.row.col.m16n16k16.f16.f16 {%r395, %r396, %r397, %r398}, {%r11, %r12, %r13, %r14, %r15, %r16, %r17, %r18}, {%r19, %r20, %r21, %r22, %r23, %r24, %r25, %r26}, {%r391, %r392, %r393, %r394};
	wmma.mma.sync.aligned.row.col.m16n16k16.f16.f16 {%r399, %r400, %r401, %r402}, {%r11, %r12, %r13, %r14, %r15, %r16, %r17, %r18}, {%r19, %r20, %r21, %r22, %r23, %r24, %r25, %r26}, {%r395, %r396, %r397, %r398};
	wmma.mma.sync.aligned.row.col.m16n16k16.f16.f16 {%r403, %r404, %r405, %r406}, {%r11, %r12, %r13, %r14, %r15, %r16, %r17, %r18}, {%r19, %r20, %r21, %r22, %r23, %r24, %r25, %r26}, {%r399, %r400, %r401, %r402};
	wmma.mma.sync.aligned.row.col.m16n16k16.f16.f16 {%r407, %r408, %r409, %r410}, {%r11, %r12, %r13, %r14, %r15, %r16, %r17, %r18}, {%r19, %r20, %r21, %r22, %r23, %r24, %r25, %r26}, {%r403, %r404, %r405, %r406};
	wmma.mma.sync.aligned.row.col.m16n16k16.f16.f16 {%r411, %r412, %r413, %r414}, {%r11, %r12, %r13, %r14, %r15, %r16, %r17, %r18}, {%r19, %r20, %r21, %r22, %r23, %r24, %r25, %r26}, {%r407, %r408, %r409, %r410};
	wmma.mma.sync.aligned.row.col.m16n16k16.f16.f16 {%r415, %r416, %r417, %r418}, {%r11, %r12, %r13, %r14, %r15, %r16, %r17, %r18}, {%r19, %r20, %r21, %r22, %r23, %r24, %r25, %r26}, {%r411, %r412, %r413, %r414};
	wmma.mma.sync.aligned.row.col.m16n16k16.f16.f16 {%r419, %r420, %r421, %r422}, {%r11, %r12, %r13, %r14, %r15, %r16, %r17, %r18}, {%r19, %r20, %r21, %r22, %r23, %r24, %r25, %r26}, {%r415, %r416, %r417, %r418};
	wmma.mma.sync.aligned.row.col.m16n16k16.f16.f16 {%r423, %r424, %r425, %r426}, {%r11, %r12, %r13, %r14, %r15, %r16, %r17, %r18}, {%r19, %r20, %r21, %r22, %r23, %r24, %r25, %r26}, {%r419, %r420, %r421, %r422};
	add.s32 	%r427, %r7, 1024;
	wmma.store.d.sync.aligned.col.m16n16k16.shared.f16 	[%r427], {%r423, %r424, %r425, %r426}, %r10;
	ret;

}


// ===== COMPILED SASS (sm_100) =====

	.target	sm_100

	.elftype	@"ET_EXEC"


//--------------------- .note.nv.tkinfo           --------------------------
	.section	.note.nv.tkinfo,"",@"SHT_NOTE"
	.sectionflags	@"SHF_NOTE_NV_TKINFO"
	.tkinfo
        /*0018*/ 	.word	0x00000002
        /*0030*/ 	.string	""
        /*0030*/ 	.string	"ptxas"
        /*0030*/ 	.string	"Cuda compilation tools, release 13.0, V13.0.88"
        /*0030*/ 	.string	"Build cuda_13.0.r13.0/compiler.36424714_0"
        /*0030*/ 	.string	"-arch sm_100 -m 64 "



//--------------------- .note.nv.cuinfo           --------------------------
	.section	.note.nv.cuinfo,"",@"SHT_NOTE"
	.sectionflags	@"SHF_NOTE_NV_CUINFO"
        /*0018*/ 	.short	0x0002
        /*001a*/ 	.short	0x0064
        /*001c*/ 	.short	0x0082
	.zero		2


//--------------------- .nv.info                  --------------------------
	.section	.nv.info,"",@"SHT_CUDA_INFO"
	.align	4


	//----- nvinfo : EIATTR_REGCOUNT
	.align		4
        /*0000*/ 	.byte	0x04, 0x2f
        /*0002*/ 	.short	(.L_1 - .L_0)
	.align		4
.L_0:
        /*0004*/ 	.word	index@(_Z16wmma_test_kernelv)
        /*0008*/ 	.word	0x00000012


	//----- nvinfo : EIATTR_FRAME_SIZE
	.align		4
.L_1:
        /*000c*/ 	.byte	0x04, 0x11
        /*000e*/ 	.short	(.L_3 - .L_2)
	.align		4
.L_2:
        /*0010*/ 	.word	index@(_Z16wmma_test_kernelv)
        /*0014*/ 	.word	0x00000000


	//----- nvinfo : EIATTR_MIN_STACK_SIZE
	.align		4
.L_3:
        /*0018*/ 	.byte	0x04, 0x12
        /*001a*/ 	.short	(.L_5 - .L_4)
	.align		4
.L_4:
        /*001c*/ 	.word	index@(_Z16wmma_test_kernelv)
        /*0020*/ 	.word	0x00000000
.L_5:


//--------------------- .nv.compat                --------------------------
	.section	.nv.compat,"",@"SHT_CUDA_COMPAT_INFO"
	.align	4
        /*0000*/ 	.byte	0x02, 0x09, 0x00, 0x00, 0x02, 0x02, 0x01, 0x00, 0x02, 0x05, 0x05, 0x00, 0x03, 0x07, 0x01, 0x01
        /*0010*/ 	.byte	0x02, 0x03, 0x00, 0x00, 0x02, 0x06, 0x01, 0x00, 0x04, 0x0b, 0x08, 0x00, 0x09, 0x00, 0x00, 0x00
        /*0020*/ 	.byte	0x00, 0x00, 0x00, 0x00


//--------------------- .nv.info._Z16wmma_test_kernelv --------------------------
	.section	.nv.info._Z16wmma_test_kernelv,"",@"SHT_CUDA_INFO"
	.sectionflags	@""
	.align	4


	//----- nvinfo : EIATTR_CUDA_API_VERSION
	.align		4
        /*0000*/ 	.byte	0x04, 0x37
        /*0002*/ 	.short	(.L_7 - .L_6)
.L_6:
        /*0004*/ 	.word	0x00000082


	//----- nvinfo : EIATTR_SPARSE_MMA_MASK
	.align		4
.L_7:
        /*0008*/ 	.byte	0x03, 0x50
        /*000a*/ 	.short	0x0000


	//----- nvinfo : EIATTR_WMMA_USED
	.align		4
        /*000c*/ 	.byte	0x01, 0x2b
	.zero		2


	//----- nvinfo : EIATTR_MAXREG_COUNT
	.align		4
        /*0010*/ 	.byte	0x03, 0x1b
        /*0012*/ 	.short	0x00ff


	//----- nvinfo : EIATTR_MERCURY_ISA_VERSION
	.align		4
        /*0014*/ 	.byte	0x03, 0x5f
        /*0016*/ 	.short	0x0101


	//----- nvinfo : EIATTR_VRC_CTA_INIT_COUNT
	.align		4
        /*0018*/ 	.byte	0x02, 0x4a
	.zero		1
	.zero		1


	//----- nvinfo : EIATTR_EXIT_INSTR_OFFSETS
	.align		4
        /*001c*/ 	.byte	0x04, 0x1c
        /*001e*/ 	.short	(.L_9 - .L_8)


	//   ....[0]....
.L_8:
        /*0020*/ 	.word	0x00000ee0


	//----- nvinfo : EIATTR_SW_WAR
	.align		4
.L_9:
        /*0024*/ 	.byte	0x04, 0x36
        /*0026*/ 	.short	(.L_11 - .L_10)
.L_10:
        /*0028*/ 	.word	0x00000008
.L_11:


//--------------------- .nv.callgraph             --------------------------
	.section	.nv.callgraph,"",@"SHT_CUDA_CALLGRAPH"
	.align	4
	.sectionentsize	8
	.align		4
        /*0000*/ 	.word	0x00000000
	.align		4
        /*0004*/ 	.word	0xffffffff
	.align		4
        /*0008*/ 	.word	0x00000000
	.align		4
        /*000c*/ 	.word	0xfffffffe
	.align		4
        /*0010*/ 	.word	0x00000000
	.align		4
        /*0014*/ 	.word	0xfffffffd
	.align		4
        /*0018*/ 	.word	0x00000000
	.align		4
        /*001c*/ 	.word	0xfffffffc


//--------------------- .text._Z16wmma_test_kernelv --------------------------
	.section	.text._Z16wmma_test_kernelv,"ax",@progbits
	.align	128
        .global         _Z16wmma_test_kernelv
        .type           _Z16wmma_test_kernelv,@function
        .size           _Z16wmma_test_kernelv,(.L_x_1 - _Z16wmma_test_kernelv)
        .other          _Z16wmma_test_kernelv,@"STO_CUDA_ENTRY STV_DEFAULT"
_Z16wmma_test_kernelv:
.text._Z16wmma_test_kernelv:
[----:B------:R-:W-:Y:S01]  /*0000*/  LDC R1, c[0x0][0x37c] ;  /* 0x0000df00ff017b82 */ /* 0x000fe20000000800 */
[----:B------:R-:W0:Y:S07]  /*0010*/  S2R R0, SR_LANEID ;  /* 0x0000000000007919 */ /* 0x000e2e0000000000 */
[----:B------:R-:W1:Y:S01]  /*0020*/  S2UR UR5, SR_CgaCtaId ;  /* 0x00000000000579c3 */ /* 0x000e620000008800 */
[----:B------:R-:W-:Y:S01]  /*0030*/  UMOV UR4, 0x400 ;  /* 0x0000040000047882 */ /* 0x000fe20000000000 */
[----:B------:R-:W2:Y:S01]  /*0040*/  S2R R3, SR_TID.Y ;  /* 0x0000000000037919 */ /* 0x000ea20000002200 */
[----:B-1----:R-:W-:Y:S01]  /*0050*/  ULEA UR4, UR5, UR4, 0x18 ;  /* 0x0000000405047291 */ /* 0x002fe2000f8ec0ff */
[----:B0-----:R-:W-:-:S02]  /*0060*/  SHF.R.U32.HI R2, RZ, 0x3, R0 ;  /* 0x00000003ff027819 */ /* 0x001fc40000011600 */
[----:B------:R-:W-:Y:S01]  /*0070*/  SHF.R.U32.HI R4, RZ, 0x4, R0 ;  /* 0x00000004ff047819 */ /* 0x000fe20000011600 */
[----:B--2---:R-:W-:Y:S01]  /*0080*/  IMAD R5, R3, 0x40, R3 ;  /* 0x0000004003057824 */ /* 0x004fe200078e0203 */
[----:B------:R-:W-:Y:S01]  /*0090*/  LOP3.LUT R3, R0, 0x7, RZ, 0xc0, !PT ;  /* 0x0000000700037812 */ /* 0x000fe200078ec0ff */
[C---:B------:R-:W-:Y:S02]  /*00a0*/  IMAD.SHL.U32 R6, R2.reuse, 0x8, RZ ;  /* 0x0000000802067824 */ /* 0x040fe400078e00ff */
[----:B------:R-:W-:Y:S01]  /*00b0*/  IMAD.SHL.U32 R7, R2, 0x8, RZ ;  /* 0x0000000802077824 */ /* 0x000fe200078e00ff */
[----:B------:R-:W-:Y:S02]  /*00c0*/  SHF.L.U32 R2, R5, 0x4, RZ ;  /* 0x0000000405027819 */ /* 0x000fe400000006ff */
[--C-:B------:R-:W-:Y:S01]  /*00d0*/  LOP3.LUT R5, R6, 0x8, R3.reuse, 0xe2, !PT ;  /* 0x0000000806057812 */ /* 0x100fe200078ee203 */
[C---:B------:R-:W-:Y:S01]  /*00e0*/  IMAD R6, R4.reuse, 0x8, R3 ;  /* 0x0000000804067824 */ /* 0x040fe200078e0203 */
[----:B------:R-:W-:Y:S01]  /*00f0*/  LOP3.LUT R3, R7, 0x8, RZ, 0xe2, !PT ;  /* 0x0000000807037812 */ /* 0x000fe200078ee2ff */
[----:B------:R-:W-:Y:S01]  /*0100*/  IMAD.SHL.U32 R4, R4, 0x8, RZ ;  /* 0x0000000804047824 */ /* 0x000fe200078e00ff */
[----:B------:R-:W-:-:S03]  /*0110*/  LEA R2, R2, UR4, 0x1 ;  /* 0x0000000402027c11 */ /* 0x000fc6000f8e08ff */
[----:B------:R-:W-:Y:S01]  /*0120*/  IMAD R6, R6, 0x10, R3 ;  /* 0x0000001006067824 */ /* 0x000fe200078e0203 */
[----:B------:R-:W-:Y:S01]  /*0130*/  LEA R5, R5, R4, 0x4 ;  /* 0x0000000405057211 */ /* 0x000fe200078e20ff */
[----:B------:R-:W-:-:S03]  /*0140*/  VIADD R3, R2, 0x200 ;  /* 0x0000020002037836 */ /* 0x000fc60000000000 */
[----:B------:R-:W-:Y:S01]  /*0150*/  LEA R5, R5, R2, 0x1 ;  /* 0x0000000205057211 */ /* 0x000fe200078e08ff */
[----:B------:R-:W-:Y:S01]  /*0160*/  IMAD.U32 R3, R6, 0x2, R3 ;  /* 0x0000000206037824 */ /* 0x000fe200078e0003 */
[----:B------:R-:W-:-:S04]  /*0170*/  IADD3 R2, PT, PT, R2, 0x400, RZ ;  /* 0x0000040002027810 */ /* 0x000fc80007ffe0ff */
[----:B------:R-:W-:Y:S04]  /*0180*/  LDSM.16.M88.4 R4, [R5] ;  /* 0x000000000504783b */ /* 0x000fe80000000200 */
[----:B------:R0:W1:Y:S02]  /*0190*/  LDSM.16.M88.4 R8, [R3] ;  /* 0x000000000308783b */ /* 0x0000640000000200 */
[----:B0-----:R-:W-:Y:S02]  /*01a0*/  SHF.R.U32.HI R3, RZ, 0x2, R0 ;  /* 0x00000002ff037819 */ /* 0x001fe40000011600 */
[----:B------:R-:W-:-:S05]  /*01b0*/  LOP3.LUT R0, R0, 0x3, RZ, 0xc0, !PT ;  /* 0x0000000300007812 */ /* 0x000fca00078ec0ff */
[----:B------:R-:W-:-:S04]  /*01c0*/  IMAD R3, R3, 0x8, R0 ;  /* 0x0000000803037824 */ /* 0x000fc800078e0200 */
[----:B------:R-:W-:Y:S01]  /*01d0*/  IMAD.U32 R2, R3, 0x4, R2 ;  /* 0x0000000403027824 */ /* 0x000fe200078e0002 */
[C---:B-1----:R-:W-:Y:S08]  /*01e0*/  HMMA.16816.F16 R14, R4.reuse, R10, RZ ;  /* 0x0000000a040e723c */ /* 0x042ff000000008ff */
[----:B------:R-:W-:-:S12]  /*01f0*/  HMMA.16816.F16 R12, R4, R8, RZ ;  /* 0x00000008040c723c */ /* 0x000fd800000008ff */
[C---:B------:R-:W-:Y:S08]  /*0200*/  HMMA.16816.F16 R14, R4.reuse, R10, R14 ;  /* 0x0000000a040e723c */ /* 0x040ff0000000080e */
[----:B------:R-:W-:-:S12]  /*0210*/  HMMA.16816.F16 R12, R4, R8, R12 ;  /* 0x00000008040c723c */ /* 0x000fd8000000080c */
        /* <DEDUP_REMOVED lines=195> */
[----:B------:R-:W-:Y:S11]  /*0e50*/  HMMA.16816.F16 R12, R4, R8, R12 ;  /* 0x00000008040c723c */ /* 0x000ff6000000080c */
[----:B------:R-:W0:Y:S04]  /*0e60*/  MOVM.16.MT88 R14, R14 ;  /* 0x000000000e0e723a */ /* 0x000e280000000000 */
[----:B------:R-:W1:Y:S04]  /*0e70*/  MOVM.16.MT88 R15, R15 ;  /* 0x000000000f0f723a */ /* 0x000e680000000000 */
[----:B------:R-:W2:Y:S04]  /*0e80*/  MOVM.16.MT88 R12, R12 ;  /* 0x000000000c0c723a */ /* 0x000ea80000000000 */
[----:B------:R-:W3:Y:S04]  /*0e90*/  MOVM.16.MT88 R13, R13 ;  /* 0x000000000d0d723a */ /* 0x000ee80000000000 */
[----:B0-----:R-:W-:Y:S04]  /*0ea0*/  STS [R2+0x100], R14 ;  /* 0x0001000e02007388 */ /* 0x001fe80000000800 */
[----:B-1----:R-:W-:Y:S04]  /*0eb0*/  STS [R2+0x110], R15 ;  /* 0x0001100f02007388 */ /* 0x002fe80000000800 */
[----:B--2---:R-:W-:Y:S04]  /*0ec0*/  STS [R2], R12 ;  /* 0x0000000c02007388 */ /* 0x004fe80000000800 */
[----:B---3--:R-:W-:Y:S01]  /*0ed0*/  STS [R2+0x10], R13 ;  /* 0x0000100d02007388 */ /* 0x008fe20000000800 */
[----:B------:R-:W-:Y:S05]  /*0ee0*/  EXIT ;  /* 0x000000000000794d */ /* 0x000fea0003800000 */
.L_x_0:
[----:B------:R-:W-:-:S00]  /*0ef0*/  BRA `(.L_x_0) ;  /* 0xfffffffc00fc7947 */ /* 0x000fc0000383ffff */
[----:B------:R-:W-:-:S00]  /*0f00*/  NOP ;  /* 0x0000000000007918 */ /* 0x000fc00000000000 */
[----:B------:R-:W-:-:S00]  /*0f10*/  NOP ;  /* 0x0000000000007918 */ /* 0x000fc00000000000 */
[----:B------:R-:W-:-:S00]  /*0f20*/  NOP ;  /* 0x0000000000007918 */ /* 0x000fc00000000000 */
[----:B------:R-:W-:-:S00]  /*0f30*/  NOP ;  /* 0x0000000000007918 */ /* 0x000fc00000000000 */
[----:B------:R-:W-:-:S00]  /*0f40*/  NOP ;  /* 0x0000000000007918 */ /* 0x000fc00000000000 */
[----:B------:R-:W-:-:S00]  /*0f50*/  NOP ;  /* 0x0000000000007918 */ /* 0x000fc00000000000 */
[----:B------:R-:W-:-:S00]  /*0f60*/  NOP ;  /* 0x0000000000007918 */ /* 0x000fc00000000000 */
[----:B------:R-:W-:-:S00]  /*0f70*/  NOP ;  /* 0x0000000000007918 */ /* 0x000fc00000000000 */
.L_x_1:


//--------------------- .nv.shared._Z16wmma_test_kernelv --------------------------
	.section	.nv.shared._Z16wmma_test_kernelv,"aw",@nobits
	.sectionflags	@""
	.align	2
.nv.shared._Z16wmma_test_kernelv:
	.zero		17408


//--------------------- .nv.shared.reserved.0     --------------------------
	.section	.nv.shared.reserved.0,"aw",@nobits
	.weak		__nv_reservedSMEM_offset_0_alias
	.size		__nv_reservedSMEM_offset_0_alias, 0, 64
	.other		__nv_reservedSMEM_offset_0_alias,@"STO_CUDA_RESERVED_SHARED STV_DEFAULT"
__nv_reservedSMEM_offset_0_alias:
	.zero		0
	.zero		64


//--------------------- .nv.constant0._Z16wmma_test_kernelv --------------------------
	.section	.nv.constant0._Z16wmma_test_kernelv,"a",@progbits
	.sectionflags	@""
	.align	4
.nv.constant0._Z16wmma_test_kernelv:
	.zero		896


//--------------------- SYMBOLS --------------------------

	.type		.nv.reservedSmem.offset0,@object
	.size		.nv.reservedSmem.offset0,0x4
	.type		.nv.reservedSmem.cap,@object
	.size		.nv.reservedSmem.cap,0x4
